	.headerflags	@"EF_CUDA_TEXMODE_UNIFIED EF_CUDA_64BIT_ADDRESS EF_CUDA_ACCELERATORS EF_CUDA_SM90 EF_CUDA_VIRTUAL_SM(EF_CUDA_SM90)"
	.elftype	@"ET_EXEC"


//--------------------- .nv.info                  --------------------------
	.section	.nv.info,"",@"SHT_CUDA_INFO"
	.align	4


	//----- nvinfo : EIATTR_REGCOUNT
	.align		4
        /*0000*/ 	.byte	0x04, 0x2f
        /*0002*/ 	.short	(.L_3 - .L_2)
	.align		4
.L_2:
        /*0004*/ 	.word	index@(triton_poi_fused_add_div_sqrt_15)
        /*0008*/ 	.word	0x0000001e


	//----- nvinfo : EIATTR_MIN_STACK_SIZE
	.align		4
.L_3:
        /*000c*/ 	.byte	0x04, 0x12
        /*000e*/ 	.short	(.L_5 - .L_4)
	.align		4
.L_4:
        /*0010*/ 	.word	index@(triton_poi_fused_add_div_sqrt_15)
        /*0014*/ 	.word	0x00000000


	//----- nvinfo : EIATTR_FRAME_SIZE
	.align		4
.L_5:
        /*0018*/ 	.byte	0x04, 0x11
        /*001a*/ 	.short	(.L_7 - .L_6)
	.align		4
.L_6:
        /*001c*/ 	.word	index@(triton_poi_fused_add_div_sqrt_15)
        /*0020*/ 	.word	0x00000000


	//----- nvinfo : EIATTR_MIN_STACK_SIZE
	.align		4
.L_7:
        /*0024*/ 	.byte	0x04, 0x12
        /*0026*/ 	.short	(.L_9 - .L_8)
	.align		4
.L_8:
        /*0028*/ 	.word	index@(triton_poi_fused_add_div_sqrt_15)
        /*002c*/ 	.word	0x00000000
.L_9:


//--------------------- .nv.info.triton_poi_fused_add_div_sqrt_15 --------------------------
	.section	.nv.info.triton_poi_fused_add_div_sqrt_15,"",@"SHT_CUDA_INFO"
	.sectionflags	@""
	.align	4


	//----- nvinfo : EIATTR_CUDA_API_VERSION
	.align		4
        /*0000*/ 	.byte	0x04, 0x37
        /*0002*/ 	.short	(.L_11 - .L_10)
.L_10:
        /*0004*/ 	.word	0x0000007c


	//----- nvinfo : EIATTR_KPARAM_INFO
	.align		4
.L_11:
        /*0008*/ 	.byte	0x04, 0x17
        /*000a*/ 	.short	(.L_13 - .L_12)
.L_12:
        /*000c*/ 	.word	0x00000000
        /*0010*/ 	.short	0x0004
        /*0012*/ 	.short	0x001c
        /*0014*/ 	.byte	0x00, 0xf0, 0x11, 0x00


	//----- nvinfo : EIATTR_KPARAM_INFO
	.align		4
.L_13:
        /*0018*/ 	.byte	0x04, 0x17
        /*001a*/ 	.short	(.L_15 - .L_14)
.L_14:
        /*001c*/ 	.word	0x00000000
        /*0020*/ 	.short	0x0003
        /*0022*/ 	.short	0x0018
        /*0024*/ 	.byte	0x00, 0xf0, 0x11, 0x00


	//----- nvinfo : EIATTR_KPARAM_INFO
	.align		4
.L_15:
        /*0028*/ 	.byte	0x04, 0x17
        /*002a*/ 	.short	(.L_17 - .L_16)
.L_16:
        /*002c*/ 	.word	0x00000000
        /*0030*/ 	.short	0x0002
        /*0032*/ 	.short	0x0010
        /*0034*/ 	.byte	0x00, 0xf4, 0x21, 0x00


	//----- nvinfo : EIATTR_KPARAM_INFO
	.align		4
.L_17:
        /*0038*/ 	.byte	0x04, 0x17
        /*003a*/ 	.short	(.L_19 - .L_18)
.L_18:
        /*003c*/ 	.word	0x00000000
        /*0040*/ 	.short	0x0001
        /*0042*/ 	.short	0x0008
        /*0044*/ 	.byte	0x00, 0xf4, 0x21, 0x00


	//----- nvinfo : EIATTR_KPARAM_INFO
	.align		4
.L_19:
        /*0048*/ 	.byte	0x04, 0x17
        /*004a*/ 	.short	(.L_21 - .L_20)
.L_20:
        /*004c*/ 	.word	0x00000000
        /*0050*/ 	.short	0x0000
        /*0052*/ 	.short	0x0000
        /*0054*/ 	.byte	0x00, 0xf4, 0x21, 0x00


	//----- nvinfo : EIATTR_SPARSE_MMA_MASK
	.align		4
.L_21:
        /*0058*/ 	.byte	0x03, 0x50
        /*005a*/ 	.short	0x0000


	//----- nvinfo : EIATTR_MAXREG_COUNT
	.align		4
        /*005c*/ 	.byte	0x03, 0x1b
        /*005e*/ 	.short	0x00ff


	//----- nvinfo : EIATTR_EXIT_INSTR_OFFSETS
	.align		4
        /*0060*/ 	.byte	0x04, 0x1c
        /*0062*/ 	.short	(.L_23 - .L_22)


	//   ....[0]....
.L_22:
        /*0064*/ 	.word	0x000009f0


	//   ....[1]....
        /*0068*/ 	.word	0x00000a10


	//----- nvinfo : EIATTR_REQNTID
	.align		4
.L_23:
        /*006c*/ 	.byte	0x04, 0x10
        /*006e*/ 	.short	(.L_25 - .L_24)
.L_24:
        /*0070*/ 	.word	0x00000080
        /*0074*/ 	.word	0x00000001
        /*0078*/ 	.word	0x00000001


	//----- nvinfo : EIATTR_CBANK_PARAM_SIZE
	.align		4
.L_25:
        /*007c*/ 	.byte	0x03, 0x19
        /*007e*/ 	.short	0x0020


	//----- nvinfo : EIATTR_PARAM_CBANK
	.align		4
        /*0080*/ 	.byte	0x04, 0x0a
        /*0082*/ 	.short	(.L_27 - .L_26)
	.align		4
.L_26:
        /*0084*/ 	.word	index@(.nv.constant0.triton_poi_fused_add_div_sqrt_15)
        /*0088*/ 	.short	0x0210
        /*008a*/ 	.short	0x0020


	//----- nvinfo : EIATTR_SW_WAR
	.align		4
.L_27:
        /*008c*/ 	.byte	0x04, 0x36
        /*008e*/ 	.short	(.L_29 - .L_28)
.L_28:
        /*0090*/ 	.word	0x00000008
.L_29:


//--------------------- .nv.callgraph             --------------------------
	.section	.nv.callgraph,"",@"SHT_CUDA_CALLGRAPH"
	.align	4
	.sectionentsize	8
	.align		4
        /*0000*/ 	.word	0x00000000
	.align		4
        /*0004*/ 	.word	0xffffffff
	.align		4
        /*0008*/ 	.word	0x00000000
	.align		4
        /*000c*/ 	.word	0xfffffffe
	.align		4
        /*0010*/ 	.word	0x00000000
	.align		4
        /*0014*/ 	.word	0xfffffffd
	.align		4
        /*0018*/ 	.word	0x00000000
	.align		4
        /*001c*/ 	.word	0xfffffffc


//--------------------- .nv.constant4             --------------------------
	.section	.nv.constant4,"a",@progbits
	.align	8
	.align		8
.nv.constant4:
        /*0000*/ 	.dword	_$_str
	.align		8
        /*0008*/ 	.dword	_$_str_$_2


//--------------------- .text.triton_poi_fused_add_div_sqrt_15 --------------------------
	.section	.text.triton_poi_fused_add_div_sqrt_15,"ax",@progbits
	.sectionflags	@"SHF_BARRIERS=1"
	.align	128
        .global         triton_poi_fused_add_div_sqrt_15
        .type           triton_poi_fused_add_div_sqrt_15,@function
        .size           triton_poi_fused_add_div_sqrt_15,(.L_x_1 - triton_poi_fused_add_div_sqrt_15)
        .other          triton_poi_fused_add_div_sqrt_15,@"STO_CUDA_ENTRY STV_DEFAULT"
triton_poi_fused_add_div_sqrt_15:
.text.triton_poi_fused_add_div_sqrt_15:
[----:B------:R-:W0:Y:S01]  /*0000*/  LDC R1, c[0x0][0x28] ;  /* 0x00000a00ff017b82 */ /* 0x000e220000000800 */
[----:B------:R-:W1:Y:S07]  /*0010*/  S2R R14, SR_CTAID.Y ;  /* 0x00000000000e7919 */ /* 0x000e6e0000002600 */
[----:B------:R-:W2:Y:S01]  /*0020*/  LDC.64 R4, c[0x0][0x210] ;  /* 0x00008400ff047b82 */ /* 0x000ea20000000a00 */
[----:B------:R-:W-:Y:S01]  /*0030*/  CS2R R10, SRZ ;  /* 0x00000000000a7805 */ /* 0x000fe2000001ff00 */
[----:B------:R-:W-:Y:S01]  /*0040*/  ULDC.64 UR6, c[0x0][0x208] ;  /* 0x0000820000067ab9 */ /* 0x000fe20000000a00 */
[----:B------:R-:W3:Y:S01]  /*0050*/  S2R R0, SR_TID.X ;  /* 0x0000000000007919 */ /* 0x000ee20000002100 */
[----:B------:R-:W4:Y:S01]  /*0060*/  S2R R16, SR_CTAID.X ;  /* 0x0000000000107919 */ /* 0x000f220000002500 */
[----:B-1----:R-:W-:-:S02]  /*0070*/  IMAD.SHL.U32 R2, R14, 0x20, RZ ;  /* 0x000000200e027824 */ /* 0x002fc400078e00ff */
[----:B---3--:R-:W-:Y:S01]  /*0080*/  IMAD.SHL.U32 R3, R0, 0x4, RZ ;  /* 0x0000000400037824 */ /* 0x008fe200078e00ff */
[----:B------:R-:W-:Y:S01]  /*0090*/  SHF.R.U32.HI R13, RZ, 0x3, R0 ;  /* 0x00000003ff0d7819 */ /* 0x000fe20000011600 */
[----:B----4-:R-:W-:-:S03]  /*00a0*/  IMAD.SHL.U32 R16, R16, 0x20, RZ ;  /* 0x0000002010107824 */ /* 0x010fc600078e00ff */
[----:B------:R-:W-:Y:S02]  /*00b0*/  LOP3.LUT R6, R2, 0x1c, R3, 0xf8, !PT ;  /* 0x0000001c02067812 */ /* 0x000fe400078ef803 */
[----:B------:R-:W-:Y:S02]  /*00c0*/  SGXT.U32 R13, R13, 0x4 ;  /* 0x000000040d0d781a */ /* 0x000fe40000000000 */
[----:B------:R-:W-:Y:S02]  /*00d0*/  SHF.R.S32.HI R7, RZ, 0x1f, R6 ;  /* 0x0000001fff077819 */ /* 0x000fe40000011406 */
[----:B------:R-:W-:Y:S02]  /*00e0*/  ISETP.GE.AND P0, PT, R6, 0x100, PT ;  /* 0x000001000600780c */ /* 0x000fe40003f06270 */
[----:B------:R-:W-:-:S04]  /*00f0*/  LEA.HI R7, R7, R6, RZ, 0x6 ;  /* 0x0000000607077211 */ /* 0x000fc800078f30ff */
[C---:B------:R-:W-:Y:S01]  /*0100*/  LOP3.LUT R9, R7.reuse, 0xffffffc0, RZ, 0xc0, !PT ;  /* 0xffffffc007097812 */ /* 0x040fe200078ec0ff */
[----:B------:R-:W-:Y:S01]  /*0110*/  IMAD.SHL.U32 R8, R7, 0x1000, RZ ;  /* 0x0000100007087824 */ /* 0x000fe200078e00ff */
[----:B------:R-:W-:-:S04]  /*0120*/  LOP3.LUT R7, R16, R13, RZ, 0xfc, !PT ;  /* 0x0000000d10077212 */ /* 0x000fc800078efcff */
[----:B------:R-:W-:-:S04]  /*0130*/  LOP3.LUT R8, R8, 0xfffc0000, RZ, 0xc0, !PT ;  /* 0xfffc000008087812 */ /* 0x000fc800078ec0ff */
[----:B------:R-:W-:Y:S02]  /*0140*/  IADD3 R9, R8, R6, -R9 ;  /* 0x0000000608097210 */ /* 0x000fe40007ffe809 */
[----:B------:R-:W-:-:S03]  /*0150*/  LOP3.LUT R8, R16, 0x10, R13, 0xfe, !PT ;  /* 0x0000001010087812 */ /* 0x000fc600078efe0d */
[--C-:B------:R-:W-:Y:S02]  /*0160*/  IMAD R7, R7, 0x40, R9.reuse ;  /* 0x0000004007077824 */ /* 0x100fe400078e0209 */
[----:B------:R-:W-:Y:S01]  /*0170*/  IMAD R21, R8, 0x40, R9 ;  /* 0x0000004008157824 */ /* 0x000fe200078e0209 */
[----:B------:R-:W-:Y:S01]  /*0180*/  CS2R R8, SRZ ;  /* 0x0000000000087805 */ /* 0x000fe2000001ff00 */
[----:B--2---:R-:W-:Y:S01]  /*0190*/  IMAD.WIDE R18, R7, 0x4, R4 ;  /* 0x0000000407127825 */ /* 0x004fe200078e0204 */
[----:B------:R-:W-:-:S03]  /*01a0*/  CS2R R6, SRZ ;  /* 0x0000000000067805 */ /* 0x000fc6000001ff00 */
[----:B------:R-:W-:Y:S01]  /*01b0*/  IMAD.WIDE R20, R21, 0x4, R4 ;  /* 0x0000000415147825 */ /* 0x000fe200078e0204 */
[----:B------:R-:W-:Y:S01]  /*01c0*/  CS2R R4, SRZ ;  /* 0x0000000000047805 */ /* 0x000fe2000001ff00 */
[----:B------:R1:W2:Y:S05]  /*01d0*/  @!P0 LDG.E.EL.128 R8, desc[UR6][R18.64] ;  /* 0x0000000612088981 */ /* 0x0002aa000c2e1d00 */
[----:B------:R3:W4:Y:S01]  /*01e0*/  @!P0 LDG.E.EL.128 R4, desc[UR6][R20.64] ;  /* 0x0000000614048981 */ /* 0x000722000c2e1d00 */
[----:B------:R-:W5:Y:S01]  /*01f0*/  S2UR UR5, SR_CgaCtaId ;  /* 0x00000000000579c3 */ /* 0x000f620000008800 */
[----:B------:R-:W-:Y:S01]  /*0200*/  IMAD.SHL.U32 R0, R0, 0x80, RZ ;  /* 0x0000008000007824 */ /* 0x000fe200078e00ff */
[----:B------:R-:W-:-:S04]  /*0210*/  UMOV UR4, 0x400 ;  /* 0x0000040000047882 */ /* 0x000fc80000000000 */
[----:B------:R-:W-:Y:S02]  /*0220*/  LOP3.LUT R12, R0, 0x380, RZ, 0xc0, !PT ;  /* 0x00000380000c7812 */ /* 0x000fe400078ec0ff */
[-C--:B------:R-:W-:Y:S02]  /*0230*/  LOP3.LUT R0, R2, R13.reuse, RZ, 0xfc, !PT ;  /* 0x0000000d02007212 */ /* 0x080fe400078efcff */
[----:B------:R-:W-:Y:S02]  /*0240*/  LOP3.LUT R2, R2, 0x10, R13, 0xfe, !PT ;  /* 0x0000001002027812 */ /* 0x000fe400078efe0d */
[C---:B------:R-:W-:Y:S02]  /*0250*/  LOP3.LUT R13, R12.reuse, R13, RZ, 0xfc, !PT ;  /* 0x0000000d0c0d7212 */ /* 0x040fe400078efcff */
[C---:B-1----:R-:W-:Y:S02]  /*0260*/  LOP3.LUT R18, R12.reuse, 0x20, RZ, 0xfc, !PT ;  /* 0x000000200c127812 */ /* 0x042fe400078efcff */
[----:B------:R-:W-:-:S02]  /*0270*/  LOP3.LUT R22, R12, 0x40, RZ, 0xfc, !PT ;  /* 0x000000400c167812 */ /* 0x000fc400078efcff */
[C---:B---3--:R-:W-:Y:S02]  /*0280*/  LOP3.LUT R20, R12.reuse, 0x60, RZ, 0xfc, !PT ;  /* 0x000000600c147812 */ /* 0x048fe400078efcff */
[-C--:B------:R-:W-:Y:S02]  /*0290*/  LEA.HI R15, R12, R13.reuse, RZ, 0x1b ;  /* 0x0000000d0c0f7211 */ /* 0x080fe400078fd8ff */
[-C--:B------:R-:W-:Y:S01]  /*02a0*/  LEA.HI R18, R18, R13.reuse, RZ, 0x1b ;  /* 0x0000000d12127211 */ /* 0x080fe200078fd8ff */
[----:B-----5:R-:W-:Y:S01]  /*02b0*/  UPRMT UR4, UR5, 0x654, UR4 ;  /* 0x0000065405047896 */ /* 0x020fe20008000004 */
[-C--:B------:R-:W-:Y:S02]  /*02c0*/  LEA.HI R22, R22, R13.reuse, RZ, 0x1b ;  /* 0x0000000d16167211 */ /* 0x080fe400078fd8ff */
[----:B------:R-:W-:Y:S02]  /*02d0*/  LEA.HI R17, R20, R13, RZ, 0x1b ;  /* 0x0000000d14117211 */ /* 0x000fe400078fd8ff */
[----:B------:R-:W1:Y:S01]  /*02e0*/  LDC.64 R12, c[0x0][0x218] ;  /* 0x00008600ff0c7b82 */ /* 0x000e620000000a00 */
[----:B------:R-:W-:-:S02]  /*02f0*/  LEA R19, R15, UR4, 0x2 ;  /* 0x000000040f137c11 */ /* 0x000fc4000f8e10ff */
[----:B------:R-:W-:Y:S02]  /*0300*/  LEA R20, R18, UR4, 0x2 ;  /* 0x0000000412147c11 */ /* 0x000fe4000f8e10ff */
[----:B------:R-:W-:Y:S02]  /*0310*/  LEA R21, R22, UR4, 0x2 ;  /* 0x0000000416157c11 */ /* 0x000fe4000f8e10ff */
[----:B------:R-:W-:Y:S02]  /*0320*/  LEA R18, R17, UR4, 0x2 ;  /* 0x0000000411127c11 */ /* 0x000fe4000f8e10ff */
[----:B------:R-:W-:Y:S02]  /*0330*/  SHF.R.S32.HI R15, RZ, 0x1a, R14 ;  /* 0x0000001aff0f7819 */ /* 0x000fe4000001140e */
[----:B------:R-:W-:Y:S02]  /*0340*/  LOP3.LUT R17, R16, 0x1c, R3, 0xf8, !PT ;  /* 0x0000001c10117812 */ /* 0x000fe400078ef803 */
[----:B------:R-:W-:-:S02]  /*0350*/  SGXT R15, R15, 0x1 ;  /* 0x000000010f0f781a */ /* 0x000fc40000000200 */
[----:B------:R-:W-:Y:S02]  /*0360*/  ISETP.GE.AND P4, PT, R0, 0x100, PT ;  /* 0x000001000000780c */ /* 0x000fe40003f86270 */
[C---:B------:R-:W-:Y:S02]  /*0370*/  LEA.HI R14, R15.reuse, R0, RZ, 0x6 ;  /* 0x000000000f0e7211 */ /* 0x040fe400078f30ff */
[----:B------:R-:W-:Y:S02]  /*0380*/  LEA.HI R15, R15, R2, RZ, 0x6 ;  /* 0x000000020f0f7211 */ /* 0x000fe400078f30ff */
[----:B------:R-:W-:Y:S01]  /*0390*/  ISETP.GE.AND P0, PT, R2, 0x100, PT ;  /* 0x000001000200780c */ /* 0x000fe20003f06270 */
[----:B------:R-:W-:Y:S02]  /*03a0*/  IMAD.SHL.U32 R14, R14, 0x40, RZ ;  /* 0x000000400e0e7824 */ /* 0x000fe400078e00ff */
[----:B------:R-:W-:-:S03]  /*03b0*/  IMAD.SHL.U32 R15, R15, 0x40, RZ ;  /* 0x000000400f0f7824 */ /* 0x000fc600078e00ff */
[----:B------:R-:W-:Y:S02]  /*03c0*/  LOP3.LUT R14, R14, 0xfffff000, RZ, 0xc0, !PT ;  /* 0xfffff0000e0e7812 */ /* 0x000fe400078ec0ff */
[----:B------:R-:W-:-:S03]  /*03d0*/  LOP3.LUT R16, R15, 0xfffff000, RZ, 0xc0, !PT ;  /* 0xfffff0000f107812 */ /* 0x000fc600078ec0ff */
[----:B------:R-:W-:Y:S01]  /*03e0*/  IMAD.IADD R15, R17, 0x1, R14 ;  /* 0x00000001110f7824 */ /* 0x000fe200078e020e */
[----:B--2---:R-:W-:Y:S04]  /*03f0*/  STS [R19], R8 ;  /* 0x0000000813007388 */ /* 0x004fe80000000800 */
[----:B------:R2:W-:Y:S04]  /*0400*/  STS [R20+0x80], R9 ;  /* 0x0000800914007388 */ /* 0x0005e80000000800 */
[----:B------:R-:W-:Y:S04]  /*0410*/  STS [R21+0x100], R10 ;  /* 0x0001000a15007388 */ /* 0x000fe80000000800 */
[----:B------:R3:W-:Y:S01]  /*0420*/  STS [R18+0x180], R11 ;  /* 0x0001800b12007388 */ /* 0x0007e20000000800 */
[----:B--2---:R-:W-:-:S03]  /*0430*/  CS2R R8, SRZ ;  /* 0x0000000000087805 */ /* 0x004fc6000001ff00 */
[----:B----4-:R2:W-:Y:S04]  /*0440*/  STS [R19+0x40], R4 ;  /* 0x0000400413007388 */ /* 0x0105e80000000800 */
[----:B------:R1:W-:Y:S01]  /*0450*/  STS [R20+0xc0], R5 ;  /* 0x0000c00514007388 */ /* 0x0003e20000000800 */
[----:B---3--:R-:W-:-:S03]  /*0460*/  CS2R R10, SRZ ;  /* 0x00000000000a7805 */ /* 0x008fc6000001ff00 */
[----:B------:R3:W-:Y:S01]  /*0470*/  STS [R21+0x140], R6 ;  /* 0x0001400615007388 */ /* 0x0007e20000000800 */
[----:B--2---:R-:W-:-:S03]  /*0480*/  IMAD.IADD R19, R17, 0x1, R16 ;  /* 0x0000000111137824 */ /* 0x004fc600078e0210 */
[----:B------:R2:W-:Y:S01]  /*0490*/  STS [R18+0x1c0], R7 ;  /* 0x0001c00712007388 */ /* 0x0005e20000000800 */
[--C-:B-1----:R-:W-:Y:S01]  /*04a0*/  IMAD.WIDE R4, R15, 0x4, R12.reuse ;  /* 0x000000040f047825 */ /* 0x102fe200078e020c */
[----:B------:R-:W-:Y:S01]  /*04b0*/  BAR.SYNC.DEFER_BLOCKING 0x0 ;  /* 0x0000000000007b1d */ /* 0x000fe20000010000 */
[----:B------:R-:W-:Y:S02]  /*04c0*/  CS2R R14, SRZ ;  /* 0x00000000000e7805 */ /* 0x000fe4000001ff00 */
[----:B---3--:R-:W-:Y:S01]  /*04d0*/  IMAD.WIDE R20, R19, 0x4, R12 ;  /* 0x0000000413147825 */ /* 0x008fe200078e020c */
[----:B------:R-:W-:Y:S02]  /*04e0*/  CS2R R12, SRZ ;  /* 0x00000000000c7805 */ /* 0x000fe4000001ff00 */
[----:B------:R1:W3:Y:S04]  /*04f0*/  @!P4 LDG.E.EL.128 R8, desc[UR6][R4.64] ;  /* 0x000000060408c981 */ /* 0x0002e8000c2e1d00 */
[----:B------:R4:W5:Y:S01]  /*0500*/  @!P0 LDG.E.EL.128 R12, desc[UR6][R20.64] ;  /* 0x00000006140c8981 */ /* 0x000962000c2e1d00 */
[----:B------:R-:W-:Y:S01]  /*0510*/  SHF.R.U32.HI R6, RZ, 0x5, R3 ;  /* 0x00000005ff067819 */ /* 0x000fe20000011603 */
[--C-:B------:R-:W-:Y:S01]  /*0520*/  IMAD R25, R0, 0x1000, R17.reuse ;  /* 0x0000100000197824 */ /* 0x100fe200078e0211 */
[----:B------:R-:W-:Y:S01]  /*0530*/  LOP3.LUT R3, R3, 0x1fc, RZ, 0xc0, !PT ;  /* 0x000001fc03037812 */ /* 0x000fe200078ec0ff */
[----:B------:R-:W-:Y:S01]  /*0540*/  IMAD R27, R2, 0x1000, R17 ;  /* 0x00001000021b7824 */ /* 0x000fe200078e0211 */
[----:B-1----:R-:W-:-:S05]  /*0550*/  SGXT.U32 R4, R6, 0x4 ;  /* 0x000000040604781a */ /* 0x002fca0000000000 */
[----:B------:R-:W-:-:S05]  /*0560*/  IMAD.IADD R4, R3, 0x1, R4 ;  /* 0x0000000103047824 */ /* 0x000fca00078e0204 */
[----:B--2---:R-:W-:-:S05]  /*0570*/  LEA R18, R4, UR4, 0x2 ;  /* 0x0000000404127c11 */ /* 0x004fca000f8e10ff */
[----:B------:R-:W-:Y:S04]  /*0580*/  LDS R5, [R18+0x4] ;  /* 0x0000040012057984 */ /* 0x000fe80000000800 */
[----:B------:R-:W-:Y:S04]  /*0590*/  LDS R6, [R18+0x8] ;  /* 0x0000080012067984 */ /* 0x000fe80000000800 */
[----:B------:R-:W1:Y:S01]  /*05a0*/  LDS R4, [R18] ;  /* 0x0000000012047984 */ /* 0x000e620000000800 */
[----:B---3--:R-:W2:Y:S08]  /*05b0*/  MUFU.SQRT R8, R8 ;  /* 0x0000000800087308 */ /* 0x008eb00000002000 */
[----:B------:R3:W1:Y:S01]  /*05c0*/  MUFU.SQRT R7, R10 ;  /* 0x0000000a00077308 */ /* 0x0006620000002000 */
[----:B--2---:R-:W-:-:S07]  /*05d0*/  FADD R19, R8, 1.00000001335143196e-10 ;  /* 0x2edbe6ff08137421 */ /* 0x004fce0000000000 */
[----:B------:R-:W2:Y:S01]  /*05e0*/  MUFU.SQRT R9, R9 ;  /* 0x0000000900097308 */ /* 0x000ea20000002000 */
[----:B---3--:R-:W-:Y:S02]  /*05f0*/  LOP3.LUT R10, R3, 0x200, RZ, 0xfc, !PT ;  /* 0x00000200030a7812 */ /* 0x008fe400078efcff */
[----:B------:R-:W-:Y:S02]  /*0600*/  FSETP.GT.AND P2, PT, R19, 8.50705917302346158658e+37, PT ;  /* 0x7e8000001300780b */ /* 0x000fe40003f44000 */
[----:B------:R-:W-:Y:S01]  /*0610*/  LEA.HI R10, R10, R3, RZ, 0x1b ;  /* 0x000000030a0a7211 */ /* 0x000fe200078fd8ff */
[----:B01----:R-:W-:Y:S02]  /*0620*/  FADD R22, R7, 1.00000001335143196e-10 ;  /* 0x2edbe6ff07167421 */ /* 0x003fe40000000000 */
[----:B------:R-:W0:Y:S01]  /*0630*/  MUFU.SQRT R11, R11 ;  /* 0x0000000b000b7308 */ /* 0x000e220000002000 */
[----:B----4-:R-:W-:Y:S02]  /*0640*/  LEA R20, R10, UR4, 0x2 ;  /* 0x000000040a147c11 */ /* 0x010fe4000f8e10ff */
[----:B------:R-:W-:Y:S01]  /*0650*/  FSETP.GT.AND P5, PT, R22, 8.50705917302346158658e+37, PT ;  /* 0x7e8000001600780b */ /* 0x000fe20003fa4000 */
[----:B--2---:R-:W-:-:S04]  /*0660*/  FADD R9, R9, 1.00000001335143196e-10 ;  /* 0x2edbe6ff09097421 */ /* 0x004fc80000000000 */
[----:B-----5:R-:W1:Y:S01]  /*0670*/  MUFU.SQRT R12, R12 ;  /* 0x0000000c000c7308 */ /* 0x020e620000002000 */
[----:B------:R-:W-:Y:S01]  /*0680*/  @P2 FMUL R19, R19, 0.25 ;  /* 0x3e80000013132820 */ /* 0x000fe20000400000 */
[----:B------:R-:W2:Y:S01]  /*0690*/  LDS R3, [R20+0x804] ;  /* 0x0008040014037984 */ /* 0x000ea20000000800 */
[----:B------:R-:W-:Y:S01]  /*06a0*/  @P2 FMUL R4, R4, 0.25 ;  /* 0x3e80000004042820 */ /* 0x000fe20000400000 */
[----:B------:R-:W-:Y:S02]  /*06b0*/  FSETP.GT.AND P6, PT, R9, 8.50705917302346158658e+37, PT ;  /* 0x7e8000000900780b */ /* 0x000fe40003fc4000 */
[----:B------:R-:W3:Y:S01]  /*06c0*/  LDS R10, [R20+0x808] ;  /* 0x00080800140a7984 */ /* 0x000ee20000000800 */
[----:B0-----:R-:W-:Y:S01]  /*06d0*/  FADD R21, R11, 1.00000001335143196e-10 ;  /* 0x2edbe6ff0b157421 */ /* 0x001fe20000000000 */
[----:B------:R-:W0:Y:S01]  /*06e0*/  MUFU.SQRT R13, R13 ;  /* 0x0000000d000d7308 */ /* 0x000e220000002000 */
[----:B------:R-:W-:Y:S01]  /*06f0*/  @P5 FMUL R22, R22, 0.25 ;  /* 0x3e80000016165820 */ /* 0x000fe20000400000 */
[----:B------:R-:W-:Y:S01]  /*0700*/  LDS R11, [R20+0x80c] ;  /* 0x00080c00140b7984 */ /* 0x000fe20000000800 */
[----:B------:R-:W-:Y:S01]  /*0710*/  @P5 FMUL R6, R6, 0.25 ;  /* 0x3e80000006065820 */ /* 0x000fe20000400000 */
[----:B------:R-:W-:Y:S01]  /*0720*/  FSETP.GT.AND P1, PT, R21, 8.50705917302346158658e+37, PT ;  /* 0x7e8000001500780b */ /* 0x000fe20003f24000 */
[----:B-1----:R-:W-:-:S03]  /*0730*/  FADD R23, R12, 1.00000001335143196e-10 ;  /* 0x2edbe6ff0c177421 */ /* 0x002fc60000000000 */
[----:B------:R1:W4:Y:S01]  /*0740*/  MUFU.SQRT R8, R14 ;  /* 0x0000000e00087308 */ /* 0x0003220000002000 */
[----:B------:R-:W5:Y:S01]  /*0750*/  LDS R12, [R20+0x800] ;  /* 0x00080000140c7984 */ /* 0x000f620000000800 */
[----:B------:R-:W-:Y:S01]  /*0760*/  @P6 FMUL R9, R9, 0.25 ;  /* 0x3e80000009096820 */ /* 0x000fe20000400000 */
[----:B------:R-:W-:Y:S01]  /*0770*/  @P6 FMUL R5, R5, 0.25 ;  /* 0x3e80000005056820 */ /* 0x000fe20000400000 */
[----:B------:R-:W-:Y:S01]  /*0780*/  FSETP.GT.AND P3, PT, R23, 8.50705917302346158658e+37, PT ;  /* 0x7e8000001700780b */ /* 0x000fe20003f64000 */
[----:B0-----:R-:W-:-:S03]  /*0790*/  FADD R24, R13, 1.00000001335143196e-10 ;  /* 0x2edbe6ff0d187421 */ /* 0x001fc60000000000 */
[----:B------:R-:W-:Y:S01]  /*07a0*/  MUFU.SQRT R15, R15 ;  /* 0x0000000f000f7308 */ /* 0x000fe20000002000 */
[----:B-1----:R-:W0:Y:S01]  /*07b0*/  LDS R14, [R18+0xc] ;  /* 0x00000c00120e7984 */ /* 0x002e220000000800 */
[----:B------:R-:W-:Y:S01]  /*07c0*/  @P1 FMUL R21, R21, 0.25 ;  /* 0x3e80000015151820 */ /* 0x000fe20000400000 */
[----:B------:R-:W-:Y:S01]  /*07d0*/  FSETP.GT.AND P2, PT, R24, 8.50705917302346158658e+37, PT ;  /* 0x7e8000001800780b */ /* 0x000fe20003f44000 */
[----:B----4-:R-:W-:-:S04]  /*07e0*/  FADD R13, R8, 1.00000001335143196e-10 ;  /* 0x2edbe6ff080d7421 */ /* 0x010fc80000000000 */
[----:B------:R-:W1:Y:S01]  /*07f0*/  MUFU.RCP R7, R19 ;  /* 0x0000001300077308 */ /* 0x000e620000001000 */
[----:B------:R-:W-:Y:S01]  /*0800*/  @P3 FMUL R23, R23, 0.25 ;  /* 0x3e80000017173820 */ /* 0x000fe20000400000 */
[----:B------:R-:W-:-:S06]  /*0810*/  FSETP.GT.AND P6, PT, R13, 8.50705917302346158658e+37, PT ;  /* 0x7e8000000d00780b */ /* 0x000fcc0003fc4000 */
[----:B------:R4:W3:Y:S01]  /*0820*/  MUFU.RCP R19, R22 ;  /* 0x0000001600137308 */ /* 0x0008e20000001000 */
[----:B------:R-:W-:Y:S01]  /*0830*/  @P2 FMUL R24, R24, 0.25 ;  /* 0x3e80000018182820 */ /* 0x000fe20000400000 */
[----:B--2---:R-:W-:Y:S01]  /*0840*/  @P2 FMUL R3, R3, 0.25 ;  /* 0x3e80000003032820 */ /* 0x004fe20000400000 */
[----:B-1----:R-:W-:-:S05]  /*0850*/  FMUL R4, R7, R4 ;  /* 0x0000000407047220 */ /* 0x002fca0000400000 */
[----:B------:R1:W2:Y:S01]  /*0860*/  MUFU.RCP R16, R9 ;  /* 0x0000000900107308 */ /* 0x0002a20000001000 */
[----:B----4-:R-:W-:Y:S01]  /*0870*/  FADD R22, R15, 1.00000001335143196e-10 ;  /* 0x2edbe6ff0f167421 */ /* 0x010fe20000000000 */
[----:B------:R-:W-:Y:S01]  /*0880*/  @P6 FMUL R13, R13, 0.25 ;  /* 0x3e8000000d0d6820 */ /* 0x000fe20000400000 */
[----:B---3--:R-:W-:-:S03]  /*0890*/  @P6 FMUL R10, R10, 0.25 ;  /* 0x3e8000000a0a6820 */ /* 0x008fc60000400000 */
[----:B------:R-:W-:Y:S01]  /*08a0*/  FSETP.GT.AND P5, PT, R22, 8.50705917302346158658e+37, PT ;  /* 0x7e8000001600780b */ /* 0x000fe20003fa4000 */
[----:B------:R-:W-:Y:S01]  /*08b0*/  FMUL R6, R19, R6 ;  /* 0x0000000613067220 */ /* 0x000fe20000400000 */
[----:B------:R-:W3:Y:S01]  /*08c0*/  MUFU.RCP R21, R21 ;  /* 0x0000001500157308 */ /* 0x000ee20000001000 */
[----:B-1----:R-:W1:Y:S01]  /*08d0*/  LDC.64 R8, c[0x0][0x220] ;  /* 0x00008800ff087b82 */ /* 0x002e620000000a00 */
[----:B-----5:R-:W-:Y:S01]  /*08e0*/  @P3 FMUL R12, R12, 0.25 ;  /* 0x3e8000000c0c3820 */ /* 0x020fe20000400000 */
[----:B--2---:R-:W-:-:S05]  /*08f0*/  FMUL R5, R16, R5 ;  /* 0x0000000510057220 */ /* 0x004fca0000400000 */
[----:B------:R-:W2:Y:S01]  /*0900*/  MUFU.RCP R15, R23 ;  /* 0x00000017000f7308 */ /* 0x000ea20000001000 */
[----:B0-----:R-:W-:Y:S02]  /*0910*/  @P1 FMUL R14, R14, 0.25 ;  /* 0x3e8000000e0e1820 */ /* 0x001fe40000400000 */
[----:B------:R-:W-:Y:S01]  /*0920*/  @P5 FMUL R22, R22, 0.25 ;  /* 0x3e80000016165820 */ /* 0x000fe20000400000 */
[----:B------:R-:W-:Y:S01]  /*0930*/  @P5 FMUL R11, R11, 0.25 ;  /* 0x3e8000000b0b5820 */ /* 0x000fe20000400000 */
[----:B---3--:R-:W-:-:S03]  /*0940*/  FMUL R7, R21, R14 ;  /* 0x0000000e15077220 */ /* 0x008fc60000400000 */
[----:B------:R-:W0:Y:S08]  /*0950*/  MUFU.RCP R18, R24 ;  /* 0x0000001800127308 */ /* 0x000e300000001000 */
[----:B------:R-:W3:Y:S01]  /*0960*/  MUFU.RCP R13, R13 ;  /* 0x0000000d000d7308 */ /* 0x000ee20000001000 */
[----:B-1----:R-:W-:-:S04]  /*0970*/  IMAD.WIDE R16, R25, 0x4, R8 ;  /* 0x0000000419107825 */ /* 0x002fc800078e0208 */
[----:B------:R-:W-:Y:S01]  /*0980*/  IMAD.WIDE R20, R27, 0x4, R8 ;  /* 0x000000041b147825 */ /* 0x000fe200078e0208 */
[----:B------:R1:W-:Y:S03]  /*0990*/  @!P4 STG.E.128 desc[UR6][R16.64], R4 ;  /* 0x000000041000c986 */ /* 0x0003e6000c101d06 */
[----:B--2---:R-:W-:Y:S01]  /*09a0*/  FMUL R8, R15, R12 ;  /* 0x0000000c0f087220 */ /* 0x004fe20000400000 */
[----:B------:R-:W2:Y:S01]  /*09b0*/  MUFU.RCP R22, R22 ;  /* 0x0000001600167308 */ /* 0x000ea20000001000 */
[----:B0-----:R-:W-:Y:S01]  /*09c0*/  FMUL R9, R18, R3 ;  /* 0x0000000312097220 */ /* 0x001fe20000400000 */
[----:B---3--:R-:W-:Y:S01]  /*09d0*/  FMUL R10, R13, R10 ;  /* 0x0000000a0d0a7220 */ /* 0x008fe20000400000 */
[----:B--2---:R-:W-:Y:S01]  /*09e0*/  FMUL R11, R22, R11 ;  /* 0x0000000b160b7220 */ /* 0x004fe20000400000 */
[----:B-1----:R-:W-:Y:S06]  /*09f0*/  @P0 EXIT ;  /* 0x000000000000094d */ /* 0x002fec0003800000 */
[----:B------:R-:W-:Y:S01]  /*0a00*/  STG.E.128 desc[UR6][R20.64], R8 ;  /* 0x0000000814007986 */ /* 0x000fe2000c101d06 */
[----:B------:R-:W-:Y:S05]  /*0a10*/  EXIT ;  /* 0x000000000000794d */ /* 0x000fea0003800000 */
.L_x_0:
[----:B------:R-:W-:-:S00]  /*0a20*/  BRA `(.L_x_0) ;  /* 0xfffffffc00fc7947 */ /* 0x000fc0000383ffff */
[----:B------:R-:W-:-:S00]  /*0a30*/  NOP ;  /* 0x0000000000007918 */ /* 0x000fc00000000000 */
        /* <DEDUP_REMOVED lines=12> */
.L_x_1:


//--------------------- .nv.global.init           --------------------------
	.section	.nv.global.init,"aw",@progbits
.nv.global.init:
	.type		_$_str,@object
	.size		_$_str,(_$_str_$_2 - _$_str)
_$_str:
        /*0000*/ 	.byte	0x5f, 0x5f, 0x43, 0x55, 0x44, 0x41, 0x5f, 0x46, 0x54, 0x5a, 0x00
	.type		_$_str_$_2,@object
	.size		_$_str_$_2,(.L_1 - _$_str_$_2)
_$_str_$_2:
        /*000b*/ 	.byte	0x5f, 0x5f, 0x43, 0x55, 0x44, 0x41, 0x5f, 0x50, 0x52, 0x45, 0x43, 0x5f, 0x53, 0x51, 0x52, 0x54
        /*001b*/ 	.byte	0x00
.L_1:


//--------------------- .nv.shared.triton_poi_fused_add_div_sqrt_15 --------------------------
	.section	.nv.shared.triton_poi_fused_add_div_sqrt_15,"aw",@nobits
	.sectionflags	@""
	.align	16
	.zero		1024


//--------------------- .nv.constant0.triton_poi_fused_add_div_sqrt_15 --------------------------
	.section	.nv.constant0.triton_poi_fused_add_div_sqrt_15,"a",@progbits
	.sectionflags	@""
	.align	4
.nv.constant0.triton_poi_fused_add_div_sqrt_15:
	.zero		560
